//
// Generated by NVIDIA NVVM Compiler
//
// Compiler Build ID: CL-36424714
// Cuda compilation tools, release 13.0, V13.0.88
// Based on NVVM 20.0.0
//

.version 9.0
.target sm_100
.address_size 64

	// .globl	mandelbrot

.visible .entry mandelbrot(
	.param .u64 .ptr .align 1 mandelbrot_param_0,
	.param .u32 mandelbrot_param_1,
	.param .u32 mandelbrot_param_2,
	.param .u32 mandelbrot_param_3
)
{
	.reg .pred 	%p<8>;
	.reg .b32 	%r<20>;
	.reg .b32 	%f<24>;
	.reg .b64 	%rd<5>;
	.reg .b64 	%fd<6>;

	ld.param.u64 	%rd1, [mandelbrot_param_0];
	ld.param.u32 	%r6, [mandelbrot_param_1];
	ld.param.u32 	%r7, [mandelbrot_param_2];
	ld.param.u32 	%r8, [mandelbrot_param_3];
	mov.u32 	%r9, %tid.y;
	mov.u32 	%r10, %ctaid.y;
	mov.u32 	%r11, %ntid.y;
	mad.lo.s32 	%r1, %r10, %r11, %r9;
	mov.u32 	%r12, %tid.x;
	mov.u32 	%r13, %ctaid.x;
	mov.u32 	%r14, %ntid.x;
	mad.lo.s32 	%r2, %r13, %r14, %r12;
	setp.ge.s32 	%p1, %r1, %r8;
	setp.ge.s32 	%p2, %r2, %r7;
	or.pred  	%p3, %p2, %p1;
	@%p3 bra 	$L__BB0_5;
	cvt.rn.f32.s32 	%f7, %r2;
	mul.f32 	%f8, %f7, 0f40800000;
	cvt.rn.f32.s32 	%f9, %r7;
	div.rn.f32 	%f1, %f8, %f9;
	setp.lt.s32 	%p4, %r6, 1;
	mov.b32 	%r19, 0;
	@%p4 bra 	$L__BB0_4;
	cvt.rn.f32.u32 	%f11, %r8;
	cvt.rn.f32.u32 	%f12, %r1;
	mul.f32 	%f13, %f12, 0f40800000;
	div.rn.f32 	%f14, %f13, %f11;
	add.f32 	%f15, %f14, 0fC0000000;
	cvt.f64.f32 	%fd1, %f15;
	add.f32 	%f2, %f1, 0fC0000000;
	mov.b32 	%r19, 0;
	mov.f32 	%f22, 0f00000000;
	mov.f32 	%f23, %f22;
$L__BB0_3:
	add.s32 	%r19, %r19, 1;
	mul.f32 	%f16, %f23, %f23;
	mul.f32 	%f17, %f22, %f22;
	sub.f32 	%f18, %f16, %f17;
	add.f32 	%f5, %f2, %f18;
	cvt.f64.f32 	%fd2, %f23;
	add.f64 	%fd3, %fd2, %fd2;
	cvt.f64.f32 	%fd4, %f22;
	fma.rn.f64 	%fd5, %fd3, %fd4, %fd1;
	cvt.rn.f32.f64 	%f22, %fd5;
	mul.f32 	%f19, %f22, %f22;
	fma.rn.f32 	%f20, %f5, %f5, %f19;
	setp.lt.s32 	%p5, %r19, %r6;
	setp.le.f32 	%p6, %f20, 0f40800000;
	and.pred  	%p7, %p5, %p6;
	mov.f32 	%f23, %f5;
	@%p7 bra 	$L__BB0_3;
$L__BB0_4:
	mad.lo.s32 	%r17, %r8, %r1, %r2;
	cvta.to.global.u64 	%rd2, %rd1;
	mul.wide.s32 	%rd3, %r17, 4;
	add.s64 	%rd4, %rd2, %rd3;
	st.global.u32 	[%rd4], %r19;
$L__BB0_5:
	ret;

}


// ===== COMPILED SASS (sm_100) =====

	.target	sm_100

	.elftype	@"ET_EXEC"


//--------------------- .note.nv.tkinfo           --------------------------
	.section	.note.nv.tkinfo,"",@"SHT_NOTE"
	.sectionflags	@"SHF_NOTE_NV_TKINFO"
	.tkinfo
        /*0018*/ 	.word	0x00000002
        /*0030*/ 	.string	""
        /*0030*/ 	.string	"ptxas"
        /*0030*/ 	.string	"Cuda compilation tools, release 13.0, V13.0.88"
        /*0030*/ 	.string	"Build cuda_13.0.r13.0/compiler.36424714_0"
        /*0030*/ 	.string	"-arch sm_100 -m 64 "



//--------------------- .note.nv.cuinfo           --------------------------
	.section	.note.nv.cuinfo,"",@"SHT_NOTE"
	.sectionflags	@"SHF_NOTE_NV_CUINFO"
        /*0018*/ 	.short	0x0002
        /*001a*/ 	.short	0x0064
        /*001c*/ 	.short	0x0082
	.zero		2


//--------------------- .nv.info                  --------------------------
	.section	.nv.info,"",@"SHT_CUDA_INFO"
	.align	4


	//----- nvinfo : EIATTR_REGCOUNT
	.align		4
        /*0000*/ 	.byte	0x04, 0x2f
        /*0002*/ 	.short	(.L_1 - .L_0)
	.align		4
.L_0:
        /*0004*/ 	.word	index@(mandelbrot)
        /*0008*/ 	.word	0x00000012


	//----- nvinfo : EIATTR_FRAME_SIZE
	.align		4
.L_1:
        /*000c*/ 	.byte	0x04, 0x11
        /*000e*/ 	.short	(.L_3 - .L_2)
	.align		4
.L_2:
        /*0010*/ 	.word	index@($__internal_0_$__cuda_sm3x_div_rn_noftz_f32_slowpath)
        /*0014*/ 	.word	0x00000000


	//----- nvinfo : EIATTR_FRAME_SIZE
	.align		4
.L_3:
        /*0018*/ 	.byte	0x04, 0x11
        /*001a*/ 	.short	(.L_5 - .L_4)
	.align		4
.L_4:
        /*001c*/ 	.word	index@(mandelbrot)
        /*0020*/ 	.word	0x00000000


	//----- nvinfo : EIATTR_MIN_STACK_SIZE
	.align		4
.L_5:
        /*0024*/ 	.byte	0x04, 0x12
        /*0026*/ 	.short	(.L_7 - .L_6)
	.align		4
.L_6:
        /*0028*/ 	.word	index@(mandelbrot)
        /*002c*/ 	.word	0x00000000
.L_7:


//--------------------- .nv.compat                --------------------------
	.section	.nv.compat,"",@"SHT_CUDA_COMPAT_INFO"
	.align	4
        /*0000*/ 	.byte	0x02, 0x09, 0x00, 0x00, 0x02, 0x02, 0x01, 0x00, 0x02, 0x05, 0x05, 0x00, 0x03, 0x07, 0x01, 0x01
        /*0010*/ 	.byte	0x02, 0x03, 0x00, 0x00, 0x02, 0x06, 0x01, 0x00, 0x04, 0x0b, 0x08, 0x00, 0x01, 0x00, 0x00, 0x00
        /*0020*/ 	.byte	0x00, 0x00, 0x00, 0x00


//--------------------- .nv.info.mandelbrot       --------------------------
	.section	.nv.info.mandelbrot,"",@"SHT_CUDA_INFO"
	.sectionflags	@""
	.align	4


	//----- nvinfo : EIATTR_CUDA_API_VERSION
	.align		4
        /*0000*/ 	.byte	0x04, 0x37
        /*0002*/ 	.short	(.L_9 - .L_8)
.L_8:
        /*0004*/ 	.word	0x00000082


	//----- nvinfo : EIATTR_KPARAM_INFO
	.align		4
.L_9:
        /*0008*/ 	.byte	0x04, 0x17
        /*000a*/ 	.short	(.L_11 - .L_10)
.L_10:
        /*000c*/ 	.word	0x00000000
        /*0010*/ 	.short	0x0003
        /*0012*/ 	.short	0x0010
        /*0014*/ 	.byte	0x00, 0xf0, 0x11, 0x00


	//----- nvinfo : EIATTR_KPARAM_INFO
	.align		4
.L_11:
        /*0018*/ 	.byte	0x04, 0x17
        /*001a*/ 	.short	(.L_13 - .L_12)
.L_12:
        /*001c*/ 	.word	0x00000000
        /*0020*/ 	.short	0x0002
        /*0022*/ 	.short	0x000c
        /*0024*/ 	.byte	0x00, 0xf0, 0x11, 0x00


	//----- nvinfo : EIATTR_KPARAM_INFO
	.align		4
.L_13:
        /*0028*/ 	.byte	0x04, 0x17
        /*002a*/ 	.short	(.L_15 - .L_14)
.L_14:
        /*002c*/ 	.word	0x00000000
        /*0030*/ 	.short	0x0001
        /*0032*/ 	.short	0x0008
        /*0034*/ 	.byte	0x00, 0xf0, 0x11, 0x00


	//----- nvinfo : EIATTR_KPARAM_INFO
	.align		4
.L_15:
        /*0038*/ 	.byte	0x04, 0x17
        /*003a*/ 	.short	(.L_17 - .L_16)
.L_16:
        /*003c*/ 	.word	0x00000000
        /*0040*/ 	.short	0x0000
        /*0042*/ 	.short	0x0000
        /*0044*/ 	.byte	0x00, 0xf5, 0x21, 0x00


	//----- nvinfo : EIATTR_SPARSE_MMA_MASK
	.align		4
.L_17:
        /*0048*/ 	.byte	0x03, 0x50
        /*004a*/ 	.short	0x0000


	//----- nvinfo : EIATTR_MAXREG_COUNT
	.align		4
        /*004c*/ 	.byte	0x03, 0x1b
        /*004e*/ 	.short	0x00ff


	//----- nvinfo : EIATTR_MERCURY_ISA_VERSION
	.align		4
        /*0050*/ 	.byte	0x03, 0x5f
        /*0052*/ 	.short	0x0101


	//----- nvinfo : EIATTR_VRC_CTA_INIT_COUNT
	.align		4
        /*0054*/ 	.byte	0x02, 0x4a
	.zero		1
	.zero		1


	//----- nvinfo : EIATTR_EXIT_INSTR_OFFSETS
	.align		4
        /*0058*/ 	.byte	0x04, 0x1c
        /*005a*/ 	.short	(.L_19 - .L_18)


	//   ....[0]....
.L_18:
        /*005c*/ 	.word	0x000000d0


	//   ....[1]....
        /*0060*/ 	.word	0x00000510


	//----- nvinfo : EIATTR_CRS_STACK_SIZE
	.align		4
.L_19:
        /*0064*/ 	.byte	0x04, 0x1e
        /*0066*/ 	.short	(.L_21 - .L_20)
.L_20:
        /*0068*/ 	.word	0x00000000


	//----- nvinfo : EIATTR_CBANK_PARAM_SIZE
	.align		4
.L_21:
        /*006c*/ 	.byte	0x03, 0x19
        /*006e*/ 	.short	0x0014


	//----- nvinfo : EIATTR_PARAM_CBANK
	.align		4
        /*0070*/ 	.byte	0x04, 0x0a
        /*0072*/ 	.short	(.L_23 - .L_22)
	.align		4
.L_22:
        /*0074*/ 	.word	index@(.nv.constant0.mandelbrot)
        /*0078*/ 	.short	0x0380
        /*007a*/ 	.short	0x0014


	//----- nvinfo : EIATTR_SW_WAR
	.align		4
.L_23:
        /*007c*/ 	.byte	0x04, 0x36
        /*007e*/ 	.short	(.L_25 - .L_24)
.L_24:
        /*0080*/ 	.word	0x00000008
.L_25:


//--------------------- .nv.callgraph             --------------------------
	.section	.nv.callgraph,"",@"SHT_CUDA_CALLGRAPH"
	.align	4
	.sectionentsize	8
	.align		4
        /*0000*/ 	.word	0x00000000
	.align		4
        /*0004*/ 	.word	0xffffffff
	.align		4
        /*0008*/ 	.word	0x00000000
	.align		4
        /*000c*/ 	.word	0xfffffffe
	.align		4
        /*0010*/ 	.word	0x00000000
	.align		4
        /*0014*/ 	.word	0xfffffffd
	.align		4
        /*0018*/ 	.word	0x00000000
	.align		4
        /*001c*/ 	.word	0xfffffffc


//--------------------- .text.mandelbrot          --------------------------
	.section	.text.mandelbrot,"ax",@progbits
	.align	128
        .global         mandelbrot
        .type           mandelbrot,@function
        .size           mandelbrot,(.L_x_18 - mandelbrot)
        .other          mandelbrot,@"STO_CUDA_ENTRY STV_DEFAULT"
mandelbrot:
.text.mandelbrot:
[----:B------:R-:W-:Y:S01]  /*0000*/  LDC R1, c[0x0][0x37c] ;  /* 0x0000df00ff017b82 */ /* 0x000fe20000000800 */
[----:B------:R-:W0:Y:S07]  /*0010*/  S2R R2, SR_TID.Y ;  /* 0x0000000000027919 */ /* 0x000e2e0000002200 */
[----:B------:R-:W0:Y:S01]  /*0020*/  S2UR UR4, SR_CTAID.Y ;  /* 0x00000000000479c3 */ /* 0x000e220000002600 */
[----:B------:R-:W1:Y:S01]  /*0030*/  LDCU UR6, c[0x0][0x390] ;  /* 0x00007200ff0677ac */ /* 0x000e620008000800 */
[----:B------:R-:W2:Y:S01]  /*0040*/  S2R R5, SR_TID.X ;  /* 0x0000000000057919 */ /* 0x000ea20000002100 */
[----:B------:R-:W3:Y:S05]  /*0050*/  LDCU UR7, c[0x0][0x38c] ;  /* 0x00007180ff0777ac */ /* 0x000eea0008000800 */
[----:B------:R-:W0:Y:S08]  /*0060*/  LDC R3, c[0x0][0x364] ;  /* 0x0000d900ff037b82 */ /* 0x000e300000000800 */
[----:B------:R-:W2:Y:S08]  /*0070*/  S2UR UR5, SR_CTAID.X ;  /* 0x00000000000579c3 */ /* 0x000eb00000002500 */
[----:B------:R-:W2:Y:S01]  /*0080*/  LDC R0, c[0x0][0x360] ;  /* 0x0000d800ff007b82 */ /* 0x000ea20000000800 */
[----:B0-----:R-:W-:-:S05]  /*0090*/  IMAD R2, R3, UR4, R2 ;  /* 0x0000000403027c24 */ /* 0x001fca000f8e0202 */
[----:B-1----:R-:W-:Y:S01]  /*00a0*/  ISETP.GE.AND P0, PT, R2, UR6, PT ;  /* 0x0000000602007c0c */ /* 0x002fe2000bf06270 */
[----:B--2---:R-:W-:-:S05]  /*00b0*/  IMAD R5, R0, UR5, R5 ;  /* 0x0000000500057c24 */ /* 0x004fca000f8e0205 */
[----:B---3--:R-:W-:-:S13]  /*00c0*/  ISETP.GE.OR P0, PT, R5, UR7, P0 ;  /* 0x0000000705007c0c */ /* 0x008fda0008706670 */
[----:B------:R-:W-:Y:S05]  /*00d0*/  @P0 EXIT ;  /* 0x000000000000094d */ /* 0x000fea0003800000 */
[----:B------:R-:W-:Y:S01]  /*00e0*/  I2FP.F32.S32 R3, UR7 ;  /* 0x0000000700037c45 */ /* 0x000fe20008201400 */
[----:B------:R-:W-:Y:S01]  /*00f0*/  BSSY.RECONVERGENT B0, `(.L_x_0) ;  /* 0x000000e000007945 */ /* 0x000fe20003800200 */
[----:B------:R-:W-:Y:S02]  /*0100*/  I2FP.F32.S32 R0, R5 ;  /* 0x0000000500007245 */ /* 0x000fe40000201400 */
[----:B------:R-:W0:Y:S03]  /*0110*/  MUFU.RCP R4, R3 ;  /* 0x0000000300047308 */ /* 0x000e260000001000 */
[----:B------:R-:W-:-:S05]  /*0120*/  FMUL R0, R0, 4 ;  /* 0x4080000000007820 */ /* 0x000fca0000400000 */
[----:B------:R-:W1:Y:S01]  /*0130*/  FCHK P0, R0, R3 ;  /* 0x0000000300007302 */ /* 0x000e620000000000 */
[----:B0-----:R-:W-:-:S04]  /*0140*/  FFMA R7, -R3, R4, 1 ;  /* 0x3f80000003077423 */ /* 0x001fc80000000104 */
[----:B------:R-:W-:-:S04]  /*0150*/  FFMA R7, R4, R7, R4 ;  /* 0x0000000704077223 */ /* 0x000fc80000000004 */
[----:B------:R-:W-:-:S04]  /*0160*/  FFMA R4, R0, R7, RZ ;  /* 0x0000000700047223 */ /* 0x000fc800000000ff */
[----:B------:R-:W-:-:S04]  /*0170*/  FFMA R6, -R3, R4, R0 ;  /* 0x0000000403067223 */ /* 0x000fc80000000100 */
[----:B------:R-:W-:Y:S01]  /*0180*/  FFMA R4, R7, R6, R4 ;  /* 0x0000000607047223 */ /* 0x000fe20000000004 */
[----:B-1----:R-:W-:Y:S06]  /*0190*/  @!P0 BRA `(.L_x_1) ;  /* 0x00000000000c8947 */ /* 0x002fec0003800000 */
[----:B------:R-:W-:-:S07]  /*01a0*/  MOV R6, 0x1c0 ;  /* 0x000001c000067802 */ /* 0x000fce0000000f00 */
[----:B------:R-:W-:Y:S05]  /*01b0*/  CALL.REL.NOINC `($__internal_0_$__cuda_sm3x_div_rn_noftz_f32_slowpath) ;  /* 0x0000000000d87944 */ /* 0x000fea0003c00000 */
[----:B------:R-:W-:-:S07]  /*01c0*/  IMAD.MOV.U32 R4, RZ, RZ, R0 ;  /* 0x000000ffff047224 */ /* 0x000fce00078e0000 */
.L_x_1:
[----:B------:R-:W-:Y:S05]  /*01d0*/  BSYNC.RECONVERGENT B0 ;  /* 0x0000000000007941 */ /* 0x000fea0003800200 */
.L_x_0:
[----:B------:R-:W0:Y:S01]  /*01e0*/  LDCU UR6, c[0x0][0x388] ;  /* 0x00007100ff0677ac */ /* 0x000e220008000800 */
[----:B------:R-:W-:Y:S01]  /*01f0*/  IMAD.MOV.U32 R13, RZ, RZ, RZ ;  /* 0x000000ffff0d7224 */ /* 0x000fe200078e00ff */
[----:B------:R-:W1:Y:S01]  /*0200*/  LDCU.64 UR4, c[0x0][0x358] ;  /* 0x00006b00ff0477ac */ /* 0x000e620008000a00 */
[----:B0-----:R-:W-:-:S09]  /*0210*/  UISETP.GE.AND UP0, UPT, UR6, 0x1, UPT ;  /* 0x000000010600788c */ /* 0x001fd2000bf06270 */
[----:B-1----:R-:W-:Y:S05]  /*0220*/  BRA.U !UP0, `(.L_x_2) ;  /* 0x0000000108a47547 */ /* 0x002fea000b800000 */
[----:B------:R-:W0:Y:S01]  /*0230*/  LDCU UR6, c[0x0][0x390] ;  /* 0x00007200ff0677ac */ /* 0x000e220008000800 */
[----:B------:R-:W-:Y:S01]  /*0240*/  I2FP.F32.U32 R0, R2 ;  /* 0x0000000200007245 */ /* 0x000fe20000201000 */
[----:B------:R-:W-:Y:S04]  /*0250*/  BSSY.RECONVERGENT B0, `(.L_x_3) ;  /* 0x000000e000007945 */ /* 0x000fe80003800200 */
[----:B------:R-:W-:Y:S01]  /*0260*/  FMUL R0, R0, 4 ;  /* 0x4080000000007820 */ /* 0x000fe20000400000 */
[----:B0-----:R-:W-:-:S04]  /*0270*/  I2FP.F32.U32 R3, UR6 ;  /* 0x0000000600037c45 */ /* 0x001fc80008201000 */
[----:B------:R-:W0:Y:S08]  /*0280*/  MUFU.RCP R6, R3 ;  /* 0x0000000300067308 */ /* 0x000e300000001000 */
        /* <DEDUP_REMOVED lines=10> */
.L_x_4:
[----:B------:R-:W-:Y:S05]  /*0330*/  BSYNC.RECONVERGENT B0 ;  /* 0x0000000000007941 */ /* 0x000fea0003800200 */
.L_x_3:
[----:B------:R-:W-:Y:S01]  /*0340*/  FADD R6, R6, -2 ;  /* 0xc000000006067421 */ /* 0x000fe20000000000 */
[----:B------:R-:W-:Y:S01]  /*0350*/  BSSY.RECONVERGENT B0, `(.L_x_2) ;  /* 0x0000016000007945 */ /* 0x000fe20003800200 */
[----:B------:R-:W-:Y:S01]  /*0360*/  FADD R15, R4, -2 ;  /* 0xc0000000040f7421 */ /* 0x000fe20000000000 */
[----:B------:R-:W-:Y:S01]  /*0370*/  IMAD.MOV.U32 R13, RZ, RZ, RZ ;  /* 0x000000ffff0d7224 */ /* 0x000fe200078e00ff */
[----:B------:R-:W0:Y:S01]  /*0380*/  LDCU UR6, c[0x0][0x388] ;  /* 0x00007100ff0677ac */ /* 0x000e220008000800 */
[----:B------:R-:W-:Y:S01]  /*0390*/  IMAD.MOV.U32 R0, RZ, RZ, RZ ;  /* 0x000000ffff007224 */ /* 0x000fe200078e00ff */
[----:B------:R-:W1:Y:S01]  /*03a0*/  F2F.F64.F32 R6, R6 ;  /* 0x0000000600067310 */ /* 0x000e620000201800 */
[----:B------:R-:W-:-:S07]  /*03b0*/  IMAD.MOV.U32 R3, RZ, RZ, RZ ;  /* 0x000000ffff037224 */ /* 0x000fce00078e00ff */
.L_x_5:
[----:B------:R2:W3:Y:S01]  /*03c0*/  F2F.F64.F32 R8, R3 ;  /* 0x0000000300087310 */ /* 0x0004e20000201800 */
[----:B------:R-:W-:Y:S01]  /*03d0*/  FMUL R4, R0, R0 ;  /* 0x0000000000047220 */ /* 0x000fe20000400000 */
[----:B------:R-:W-:-:S03]  /*03e0*/  VIADD R13, R13, 0x1 ;  /* 0x000000010d0d7836 */ /* 0x000fc60000000000 */
[----:B------:R-:W-:Y:S02]  /*03f0*/  FFMA R4, R3, R3, -R4 ;  /* 0x0000000303047223 */ /* 0x000fe40000000804 */
[----:B0-----:R-:W-:Y:S01]  /*0400*/  ISETP.GE.AND P0, PT, R13, UR6, PT ;  /* 0x000000060d007c0c */ /* 0x001fe2000bf06270 */
[----:B------:R-:W1:Y:S01]  /*0410*/  F2F.F64.F32 R10, R0 ;  /* 0x00000000000a7310 */ /* 0x000e620000201800 */
[----:B------:R-:W-:-:S04]  /*0420*/  FADD R4, R15, R4 ;  /* 0x000000040f047221 */ /* 0x000fc80000000000 */
[----:B--2---:R-:W-:Y:S01]  /*0430*/  IMAD.MOV.U32 R3, RZ, RZ, R4 ;  /* 0x000000ffff037224 */ /* 0x004fe200078e0004 */
[----:B---3--:R-:W-:-:S08]  /*0440*/  DADD R8, R8, R8 ;  /* 0x0000000008087229 */ /* 0x008fd00000000008 */
[----:B-1----:R-:W-:-:S06]  /*0450*/  DFMA R8, R8, R10, R6 ;  /* 0x0000000a0808722b */ /* 0x002fcc0000000006 */
[----:B------:R-:W0:Y:S02]  /*0460*/  F2F.F32.F64 R0, R8 ;  /* 0x0000000800007310 */ /* 0x000e240000301000 */
[----:B0-----:R-:W-:-:S04]  /*0470*/  FMUL R11, R0, R0 ;  /* 0x00000000000b7220 */ /* 0x001fc80000400000 */
[----:B------:R-:W-:-:S05]  /*0480*/  FFMA R11, R4, R4, R11 ;  /* 0x00000004040b7223 */ /* 0x000fca000000000b */
[----:B------:R-:W-:-:S13]  /*0490*/  FSETP.LE.AND P1, PT, R11, 4, PT ;  /* 0x408000000b00780b */ /* 0x000fda0003f23000 */
[----:B------:R-:W-:Y:S05]  /*04a0*/  @!P0 BRA P1, `(.L_x_5) ;  /* 0xfffffffc00c48947 */ /* 0x000fea000083ffff */
[----:B------:R-:W-:Y:S05]  /*04b0*/  BSYNC.RECONVERGENT B0 ;  /* 0x0000000000007941 */ /* 0x000fea0003800200 */
.L_x_2:
[----:B------:R-:W0:Y:S01]  /*04c0*/  LDC.64 R6, c[0x0][0x380] ;  /* 0x0000e000ff067b82 */ /* 0x000e220000000a00 */
[----:B------:R-:W1:Y:S02]  /*04d0*/  LDCU UR7, c[0x0][0x390] ;  /* 0x00007200ff0777ac */ /* 0x000e640008000800 */
[----:B-1----:R-:W-:-:S04]  /*04e0*/  IMAD R3, R2, UR7, R5 ;  /* 0x0000000702037c24 */ /* 0x002fc8000f8e0205 */
[----:B0-----:R-:W-:-:S05]  /*04f0*/  IMAD.WIDE R2, R3, 0x4, R6 ;  /* 0x0000000403027825 */ /* 0x001fca00078e0206 */
[----:B------:R-:W-:Y:S01]  /*0500*/  STG.E desc[UR4][R2.64], R13 ;  /* 0x0000000d02007986 */ /* 0x000fe2000c101904 */
[----:B------:R-:W-:Y:S05]  /*0510*/  EXIT ;  /* 0x000000000000794d */ /* 0x000fea0003800000 */
        .weak           $__internal_0_$__cuda_sm3x_div_rn_noftz_f32_slowpath
        .type           $__internal_0_$__cuda_sm3x_div_rn_noftz_f32_slowpath,@function
        .size           $__internal_0_$__cuda_sm3x_div_rn_noftz_f32_slowpath,(.L_x_18 - $__internal_0_$__cuda_sm3x_div_rn_noftz_f32_slowpath)
$__internal_0_$__cuda_sm3x_div_rn_noftz_f32_slowpath:
[----:B------:R-:W-:Y:S01]  /*0520*/  SHF.R.U32.HI R8, RZ, 0x17, R3 ;  /* 0x00000017ff087819 */ /* 0x000fe20000011603 */
[----:B------:R-:W-:Y:S01]  /*0530*/  BSSY.RECONVERGENT B1, `(.L_x_6) ;  /* 0x0000062000017945 */ /* 0x000fe20003800200 */
[----:B------:R-:W-:Y:S02]  /*0540*/  SHF.R.U32.HI R7, RZ, 0x17, R0 ;  /* 0x00000017ff077819 */ /* 0x000fe40000011600 */
[----:B------:R-:W-:Y:S02]  /*0550*/  LOP3.LUT R12, R8, 0xff, RZ, 0xc0, !PT ;  /* 0x000000ff080c7812 */ /* 0x000fe400078ec0ff */
[----:B------:R-:W-:Y:S02]  /*0560*/  LOP3.LUT R10, R7, 0xff, RZ, 0xc0, !PT ;  /* 0x000000ff070a7812 */ /* 0x000fe400078ec0ff */
[----:B------:R-:W-:-:S03]  /*0570*/  IADD3 R9, PT, PT, R12, -0x1, RZ ;  /* 0xffffffff0c097810 */ /* 0x000fc60007ffe0ff */
[----:B------:R-:W-:Y:S01]  /*0580*/  VIADD R8, R10, 0xffffffff ;  /* 0xffffffff0a087836 */ /* 0x000fe20000000000 */
[----:B------:R-:W-:-:S04]  /*0590*/  ISETP.GT.U32.AND P0, PT, R9, 0xfd, PT ;  /* 0x000000fd0900780c */ /* 0x000fc80003f04070 */
[----:B------:R-:W-:-:S13]  /*05a0*/  ISETP.GT.U32.OR P0, PT, R8, 0xfd, P0 ;  /* 0x000000fd0800780c */ /* 0x000fda0000704470 */
[----:B------:R-:W-:Y:S01]  /*05b0*/  @!P0 IMAD.MOV.U32 R7, RZ, RZ, RZ ;  /* 0x000000ffff078224 */ /* 0x000fe200078e00ff */
[----:B------:R-:W-:Y:S06]  /*05c0*/  @!P0 BRA `(.L_x_7) ;  /* 0x00000000005c8947 */ /* 0x000fec0003800000 */
[----:B------:R-:W-:Y:S02]  /*05d0*/  FSETP.GTU.FTZ.AND P0, PT, |R0|, +INF , PT ;  /* 0x7f8000000000780b */ /* 0x000fe40003f1c200 */
[----:B------:R-:W-:-:S04]  /*05e0*/  FSETP.GTU.FTZ.AND P1, PT, |R3|, +INF , PT ;  /* 0x7f8000000300780b */ /* 0x000fc80003f3c200 */
[----:B------:R-:W-:-:S13]  /*05f0*/  PLOP3.LUT P0, PT, P0, P1, PT, 0xf8, 0x8f ;  /* 0x00000000008f781c */ /* 0x000fda0000703f70 */
[----:B------:R-:W-:Y:S05]  /*0600*/  @P0 BRA `(.L_x_8) ;  /* 0x00000004004c0947 */ /* 0x000fea0003800000 */
[----:B------:R-:W-:-:S13]  /*0610*/  LOP3.LUT P0, RZ, R3, 0x7fffffff, R0, 0xc8, !PT ;  /* 0x7fffffff03ff7812 */ /* 0x000fda000780c800 */
[----:B------:R-:W-:Y:S05]  /*0620*/  @!P0 BRA `(.L_x_9) ;  /* 0x00000004003c8947 */ /* 0x000fea0003800000 */
[C---:B------:R-:W-:Y:S02]  /*0630*/  FSETP.NEU.FTZ.AND P2, PT, |R0|.reuse, +INF , PT ;  /* 0x7f8000000000780b */ /* 0x040fe40003f5d200 */
[----:B------:R-:W-:Y:S02]  /*0640*/  FSETP.NEU.FTZ.AND P1, PT, |R3|, +INF , PT ;  /* 0x7f8000000300780b */ /* 0x000fe40003f3d200 */
[----:B------:R-:W-:-:S11]  /*0650*/  FSETP.NEU.FTZ.AND P0, PT, |R0|, +INF , PT ;  /* 0x7f8000000000780b */ /* 0x000fd60003f1d200 */
[----:B------:R-:W-:Y:S05]  /*0660*/  @!P1 BRA !P2, `(.L_x_9) ;  /* 0x00000004002c9947 */ /* 0x000fea0005000000 */
[----:B------:R-:W-:-:S04]  /*0670*/  LOP3.LUT P2, RZ, R0, 0x7fffffff, RZ, 0xc0, !PT ;  /* 0x7fffffff00ff7812 */ /* 0x000fc8000784c0ff */
[----:B------:R-:W-:-:S13]  /*0680*/  PLOP3.LUT P1, PT, P1, P2, PT, 0x2f, 0xf2 ;  /* 0x0000000000f2781c */ /* 0x000fda0000f24577 */
[----:B------:R-:W-:Y:S05]  /*0690*/  @P1 BRA `(.L_x_10) ;  /* 0x0000000400181947 */ /* 0x000fea0003800000 */
[----:B------:R-:W-:-:S04]  /*06a0*/  LOP3.LUT P1, RZ, R3, 0x7fffffff, RZ, 0xc0, !PT ;  /* 0x7fffffff03ff7812 */ /* 0x000fc8000782c0ff */
[----:B------:R-:W-:-:S13]  /*06b0*/  PLOP3.LUT P0, PT, P0, P1, PT, 0x2f, 0xf2 ;  /* 0x0000000000f2781c */ /* 0x000fda0000702577 */
[----:B------:R-:W-:Y:S05]  /*06c0*/  @P0 BRA `(.L_x_11) ;  /* 0x0000000400000947 */ /* 0x000fea0003800000 */
[----:B------:R-:W-:Y:S02]  /*06d0*/  ISETP.GE.AND P0, PT, R8, RZ, PT ;  /* 0x000000ff0800720c */ /* 0x000fe40003f06270 */
[----:B------:R-:W-:-:S11]  /*06e0*/  ISETP.GE.AND P1, PT, R9, RZ, PT ;  /* 0x000000ff0900720c */ /* 0x000fd60003f26270 */
[----:B------:R-:W-:Y:S02]  /*06f0*/  @P0 IMAD.MOV.U32 R7, RZ, RZ, RZ ;  /* 0x000000ffff070224 */ /* 0x000fe400078e00ff */
[----:B------:R-:W-:Y:S01]  /*0700*/  @!P0 FFMA R0, R0, 1.84467440737095516160e+19, RZ ;  /* 0x5f80000000008823 */ /* 0x000fe200000000ff */
[----:B------:R-:W-:Y:S02]  /*0710*/  @!P0 IMAD.MOV.U32 R7, RZ, RZ, -0x40 ;  /* 0xffffffc0ff078424 */ /* 0x000fe400078e00ff */
[----:B------:R-:W-:Y:S02]  /*0720*/  @!P1 FFMA R3, R3, 1.84467440737095516160e+19, RZ ;  /* 0x5f80000003039823 */ /* 0x000fe400000000ff */
[----:B------:R-:W-:-:S07]  /*0730*/  @!P1 VIADD R7, R7, 0x40 ;  /* 0x0000004007079836 */ /* 0x000fce0000000000 */
.L_x_7:
[----:B------:R-:W-:Y:S01]  /*0740*/  LEA R8, R12, 0xc0800000, 0x17 ;  /* 0xc08000000c087811 */ /* 0x000fe200078eb8ff */
[----:B------:R-:W-:Y:S03]  /*0750*/  BSSY.RECONVERGENT B2, `(.L_x_12) ;  /* 0x0000036000027945 */ /* 0x000fe60003800200 */
[----:B------:R-:W-:Y:S01]  /*0760*/  IADD3 R8, PT, PT, -R8, R3, RZ ;  /* 0x0000000308087210 */ /* 0x000fe20007ffe1ff */
[----:B------:R-:W-:-:S03]  /*0770*/  VIADD R3, R10, 0xffffff81 ;  /* 0xffffff810a037836 */ /* 0x000fc60000000000 */
[----:B------:R0:W1:Y:S01]  /*0780*/  MUFU.RCP R9, R8 ;  /* 0x0000000800097308 */ /* 0x0000620000001000 */
[----:B------:R-:W-:Y:S01]  /*0790*/  FADD.FTZ R11, -R8, -RZ ;  /* 0x800000ff080b7221 */ /* 0x000fe20000010100 */
[C---:B------:R-:W-:Y:S01]  /*07a0*/  IMAD R0, R3.reuse, -0x800000, R0 ;  /* 0xff80000003007824 */ /* 0x040fe200078e0200 */
[----:B0-----:R-:W-:-:S05]  /*07b0*/  IADD3 R8, PT, PT, R3, 0x7f, -R12 ;  /* 0x0000007f03087810 */ /* 0x001fca0007ffe80c */
[----:B------:R-:W-:Y:S02]  /*07c0*/  IMAD.IADD R8, R8, 0x1, R7 ;  /* 0x0000000108087824 */ /* 0x000fe400078e0207 */
[----:B-1----:R-:W-:-:S04]  /*07d0*/  FFMA R10, R9, R11, 1 ;  /* 0x3f800000090a7423 */ /* 0x002fc8000000000b */
[----:B------:R-:W-:-:S04]  /*07e0*/  FFMA R14, R9, R10, R9 ;  /* 0x0000000a090e7223 */ /* 0x000fc80000000009 */
[----:B------:R-:W-:-:S04]  /*07f0*/  FFMA R9, R0, R14, RZ ;  /* 0x0000000e00097223 */ /* 0x000fc800000000ff */
[----:B------:R-:W-:-:S04]  /*0800*/  FFMA R10, R11, R9, R0 ;  /* 0x000000090b0a7223 */ /* 0x000fc80000000000 */
[----:B------:R-:W-:-:S04]  /*0810*/  FFMA R9, R14, R10, R9 ;  /* 0x0000000a0e097223 */ /* 0x000fc80000000009 */
[----:B------:R-:W-:-:S04]  /*0820*/  FFMA R10, R11, R9, R0 ;  /* 0x000000090b0a7223 */ /* 0x000fc80000000000 */
[----:B------:R-:W-:-:S05]  /*0830*/  FFMA R0, R14, R10, R9 ;  /* 0x0000000a0e007223 */ /* 0x000fca0000000009 */
[----:B------:R-:W-:-:S04]  /*0840*/  SHF.R.U32.HI R3, RZ, 0x17, R0 ;  /* 0x00000017ff037819 */ /* 0x000fc80000011600 */
[----:B------:R-:W-:-:S05]  /*0850*/  LOP3.LUT R3, R3, 0xff, RZ, 0xc0, !PT ;  /* 0x000000ff03037812 */ /* 0x000fca00078ec0ff */
[----:B------:R-:W-:-:S04]  /*0860*/  IMAD.IADD R11, R3, 0x1, R8 ;  /* 0x00000001030b7824 */ /* 0x000fc800078e0208 */
[----:B------:R-:W-:-:S05]  /*0870*/  VIADD R3, R11, 0xffffffff ;  /* 0xffffffff0b037836 */ /* 0x000fca0000000000 */
[----:B------:R-:W-:-:S13]  /*0880*/  ISETP.GE.U32.AND P0, PT, R3, 0xfe, PT ;  /* 0x000000fe0300780c */ /* 0x000fda0003f06070 */
[----:B------:R-:W-:Y:S05]  /*0890*/  @!P0 BRA `(.L_x_13) ;  /* 0x0000000000808947 */ /* 0x000fea0003800000 */
[----:B------:R-:W-:-:S13]  /*08a0*/  ISETP.GT.AND P0, PT, R11, 0xfe, PT ;  /* 0x000000fe0b00780c */ /* 0x000fda0003f04270 */
[----:B------:R-:W-:Y:S05]  /*08b0*/  @P0 BRA `(.L_x_14) ;  /* 0x00000000006c0947 */ /* 0x000fea0003800000 */
[----:B------:R-:W-:-:S13]  /*08c0*/  ISETP.GE.AND P0, PT, R11, 0x1, PT ;  /* 0x000000010b00780c */ /* 0x000fda0003f06270 */
[----:B------:R-:W-:Y:S05]  /*08d0*/  @P0 BRA `(.L_x_15) ;  /* 0x0000000000740947 */ /* 0x000fea0003800000 */
[----:B------:R-:W-:Y:S02]  /*08e0*/  ISETP.GE.AND P0, PT, R11, -0x18, PT ;  /* 0xffffffe80b00780c */ /* 0x000fe40003f06270 */
[----:B------:R-:W-:-:S11]  /*08f0*/  LOP3.LUT R0, R0, 0x80000000, RZ, 0xc0, !PT ;  /* 0x8000000000007812 */ /* 0x000fd600078ec0ff */
[----:B------:R-:W-:Y:S05]  /*0900*/  @!P0 BRA `(.L_x_15) ;  /* 0x0000000000688947 */ /* 0x000fea0003800000 */
[CCC-:B------:R-:W-:Y:S01]  /*0910*/  FFMA.RZ R3, R14.reuse, R10.reuse, R9.reuse ;  /* 0x0000000a0e037223 */ /* 0x1c0fe2000000c009 */
[CCC-:B------:R-:W-:Y:S01]  /*0920*/  FFMA.RM R8, R14.reuse, R10.reuse, R9.reuse ;  /* 0x0000000a0e087223 */ /* 0x1c0fe20000004009 */
[C---:B------:R-:W-:Y:S02]  /*0930*/  ISETP.NE.AND P2, PT, R11.reuse, RZ, PT ;  /* 0x000000ff0b00720c */ /* 0x040fe40003f45270 */
[----:B------:R-:W-:Y:S02]  /*0940*/  ISETP.NE.AND P1, PT, R11, RZ, PT ;  /* 0x000000ff0b00720c */ /* 0x000fe40003f25270 */
[----:B------:R-:W-:Y:S01]  /*0950*/  LOP3.LUT R7, R3, 0x7fffff, RZ, 0xc0, !PT ;  /* 0x007fffff03077812 */ /* 0x000fe200078ec0ff */
[----:B------:R-:W-:Y:S01]  /*0960*/  FFMA.RP R3, R14, R10, R9 ;  /* 0x0000000a0e037223 */ /* 0x000fe20000008009 */
[C---:B------:R-:W-:Y:S01]  /*0970*/  VIADD R10, R11.reuse, 0x20 ;  /* 0x000000200b0a7836 */ /* 0x040fe20000000000 */
[----:B------:R-:W-:Y:S02]  /*0980*/  IADD3 R9, PT, PT, -R11, RZ, RZ ;  /* 0x000000ff0b097210 */ /* 0x000fe40007ffe1ff */
[----:B------:R-:W-:-:S02]  /*0990*/  LOP3.LUT R7, R7, 0x800000, RZ, 0xfc, !PT ;  /* 0x0080000007077812 */ /* 0x000fc400078efcff */
[----:B------:R-:W-:Y:S02]  /*09a0*/  FSETP.NEU.FTZ.AND P0, PT, R3, R8, PT ;  /* 0x000000080300720b */ /* 0x000fe40003f1d000 */
[----:B------:R-:W-:Y:S02]  /*09b0*/  SHF.L.U32 R10, R7, R10, RZ ;  /* 0x0000000a070a7219 */ /* 0x000fe400000006ff */
[----:B------:R-:W-:Y:S02]  /*09c0*/  SEL R8, R9, RZ, P2 ;  /* 0x000000ff09087207 */ /* 0x000fe40001000000 */
[----:B------:R-:W-:Y:S02]  /*09d0*/  ISETP.NE.AND P1, PT, R10, RZ, P1 ;  /* 0x000000ff0a00720c */ /* 0x000fe40000f25270 */
[----:B------:R-:W-:Y:S02]  /*09e0*/  SHF.R.U32.HI R8, RZ, R8, R7 ;  /* 0x00000008ff087219 */ /* 0x000fe40000011607 */
[----:B------:R-:W-:-:S02]  /*09f0*/  PLOP3.LUT P0, PT, P0, P1, PT, 0xf8, 0x8f ;  /* 0x00000000008f781c */ /* 0x000fc40000703f70 */
[----:B------:R-:W-:Y:S02]  /*0a00*/  SHF.R.U32.HI R10, RZ, 0x1, R8 ;  /* 0x00000001ff0a7819 */ /* 0x000fe40000011608 */
[----:B------:R-:W-:-:S04]  /*0a10*/  SEL R3, RZ, 0x1, !P0 ;  /* 0x00000001ff037807 */ /* 0x000fc80004000000 */
[----:B------:R-:W-:-:S04]  /*0a20*/  LOP3.LUT R3, R3, 0x1, R10, 0xf8, !PT ;  /* 0x0000000103037812 */ /* 0x000fc800078ef80a */
[----:B------:R-:W-:-:S05]  /*0a30*/  LOP3.LUT R3, R3, R8, RZ, 0xc0, !PT ;  /* 0x0000000803037212 */ /* 0x000fca00078ec0ff */
[----:B------:R-:W-:-:S05]  /*0a40*/  IMAD.IADD R3, R10, 0x1, R3 ;  /* 0x000000010a037824 */ /* 0x000fca00078e0203 */
[----:B------:R-:W-:Y:S01]  /*0a50*/  LOP3.LUT R0, R3, R0, RZ, 0xfc, !PT ;  /* 0x0000000003007212 */ /* 0x000fe200078efcff */
[----:B------:R-:W-:Y:S06]  /*0a60*/  BRA `(.L_x_15) ;  /* 0x0000000000107947 */ /* 0x000fec0003800000 */
.L_x_14:
[----:B------:R-:W-:-:S04]  /*0a70*/  LOP3.LUT R0, R0, 0x80000000, RZ, 0xc0, !PT ;  /* 0x8000000000007812 */ /* 0x000fc800078ec0ff */
[----:B------:R-:W-:Y:S01]  /*0a80*/  LOP3.LUT R0, R0, 0x7f800000, RZ, 0xfc, !PT ;  /* 0x7f80000000007812 */ /* 0x000fe200078efcff */
[----:B------:R-:W-:Y:S06]  /*0a90*/  BRA `(.L_x_15) ;  /* 0x0000000000047947 */ /* 0x000fec0003800000 */
.L_x_13:
[----:B------:R-:W-:-:S07]  /*0aa0*/  IMAD R0, R8, 0x800000, R0 ;  /* 0x0080000008007824 */ /* 0x000fce00078e0200 */
.L_x_15:
[----:B------:R-:W-:Y:S05]  /*0ab0*/  BSYNC.RECONVERGENT B2 ;  /* 0x0000000000027941 */ /* 0x000fea0003800200 */
.L_x_12:
[----:B------:R-:W-:Y:S05]  /*0ac0*/  BRA `(.L_x_16) ;  /* 0x0000000000207947 */ /* 0x000fea0003800000 */
.L_x_11:
[----:B------:R-:W-:-:S04]  /*0ad0*/  LOP3.LUT R0, R3, 0x80000000, R0, 0x48, !PT ;  /* 0x8000000003007812 */ /* 0x000fc800078e4800 */
[----:B------:R-:W-:Y:S01]  /*0ae0*/  LOP3.LUT R0, R0, 0x7f800000, RZ, 0xfc, !PT ;  /* 0x7f80000000007812 */ /* 0x000fe200078efcff */
[----:B------:R-:W-:Y:S06]  /*0af0*/  BRA `(.L_x_16) ;  /* 0x0000000000147947 */ /* 0x000fec0003800000 */
.L_x_10:
[----:B------:R-:W-:Y:S01]  /*0b00*/  LOP3.LUT R0, R3, 0x80000000, R0, 0x48, !PT ;  /* 0x8000000003007812 */ /* 0x000fe200078e4800 */
[----:B------:R-:W-:Y:S06]  /*0b10*/  BRA `(.L_x_16) ;  /* 0x00000000000c7947 */ /* 0x000fec0003800000 */
.L_x_9:
[----:B------:R-:W0:Y:S01]  /*0b20*/  MUFU.RSQ R0, -QNAN ;  /* 0xffc0000000007908 */ /* 0x000e220000001400 */
[----:B------:R-:W-:Y:S05]  /*0b30*/  BRA `(.L_x_16) ;  /* 0x0000000000047947 */ /* 0x000fea0003800000 */
.L_x_8:
[----:B------:R-:W-:-:S07]  /*0b40*/  FADD.FTZ R0, R0, R3 ;  /* 0x0000000300007221 */ /* 0x000fce0000010000 */
.L_x_16:
[----:B------:R-:W-:Y:S05]  /*0b50*/  BSYNC.RECONVERGENT B1 ;  /* 0x0000000000017941 */ /* 0x000fea0003800200 */
.L_x_6:
[----:B------:R-:W-:-:S04]  /*0b60*/  IMAD.MOV.U32 R7, RZ, RZ, 0x0 ;  /* 0x00000000ff077424 */ /* 0x000fc800078e00ff */
[----:B0-----:R-:W-:Y:S05]  /*0b70*/  RET.REL.NODEC R6 `(mandelbrot) ;  /* 0xfffffff406207950 */ /* 0x001fea0003c3ffff */
.L_x_17:
[----:B------:R-:W-:-:S00]  /*0b80*/  BRA `(.L_x_17) ;  /* 0xfffffffc00fc7947 */ /* 0x000fc0000383ffff */
[----:B------:R-:W-:-:S00]  /*0b90*/  NOP ;  /* 0x0000000000007918 */ /* 0x000fc00000000000 */
        /* <DEDUP_REMOVED lines=14> */
.L_x_18:


//--------------------- .nv.shared.reserved.0     --------------------------
	.section	.nv.shared.reserved.0,"aw",@nobits
	.weak		__nv_reservedSMEM_offset_0_alias
	.size		__nv_reservedSMEM_offset_0_alias, 0, 64
	.other		__nv_reservedSMEM_offset_0_alias,@"STO_CUDA_RESERVED_SHARED STV_DEFAULT"
__nv_reservedSMEM_offset_0_alias:
	.zero		0
	.zero		64


//--------------------- .nv.constant0.mandelbrot  --------------------------
	.section	.nv.constant0.mandelbrot,"a",@progbits
	.sectionflags	@""
	.align	4
.nv.constant0.mandelbrot:
	.zero		916


//--------------------- SYMBOLS --------------------------

	.type		.nv.reservedSmem.offset0,@object
	.size		.nv.reservedSmem.offset0,0x4
